	.headerflags	@"EF_CUDA_TEXMODE_UNIFIED EF_CUDA_64BIT_ADDRESS EF_CUDA_ACCELERATORS EF_CUDA_SM90 EF_CUDA_VIRTUAL_SM(EF_CUDA_SM90)"
	.elftype	@"ET_EXEC"


//--------------------- .nv.info                  --------------------------
	.section	.nv.info,"",@"SHT_CUDA_INFO"
	.align	4


	//----- nvinfo : EIATTR_REGCOUNT
	.align		4
        /*0000*/ 	.byte	0x04, 0x2f
        /*0002*/ 	.short	(.L_3 - .L_2)
	.align		4
.L_2:
        /*0004*/ 	.word	index@(triton_poi_fused__native_batch_norm_legit_no_training_cat_relu_4)
        /*0008*/ 	.word	0x00000017


	//----- nvinfo : EIATTR_MIN_STACK_SIZE
	.align		4
.L_3:
        /*000c*/ 	.byte	0x04, 0x12
        /*000e*/ 	.short	(.L_5 - .L_4)
	.align		4
.L_4:
        /*0010*/ 	.word	index@(triton_poi_fused__native_batch_norm_legit_no_training_cat_relu_4)
        /*0014*/ 	.word	0x00000000


	//----- nvinfo : EIATTR_FRAME_SIZE
	.align		4
.L_5:
        /*0018*/ 	.byte	0x04, 0x11
        /*001a*/ 	.short	(.L_7 - .L_6)
	.align		4
.L_6:
        /*001c*/ 	.word	index@(triton_poi_fused__native_batch_norm_legit_no_training_cat_relu_4)
        /*0020*/ 	.word	0x00000000


	//----- nvinfo : EIATTR_MIN_STACK_SIZE
	.align		4
.L_7:
        /*0024*/ 	.byte	0x04, 0x12
        /*0026*/ 	.short	(.L_9 - .L_8)
	.align		4
.L_8:
        /*0028*/ 	.word	index@(triton_poi_fused__native_batch_norm_legit_no_training_cat_relu_4)
        /*002c*/ 	.word	0x00000000
.L_9:


//--------------------- .nv.info.triton_poi_fused__native_batch_norm_legit_no_training_cat_relu_4 --------------------------
	.section	.nv.info.triton_poi_fused__native_batch_norm_legit_no_training_cat_relu_4,"",@"SHT_CUDA_INFO"
	.sectionflags	@""
	.align	4


	//----- nvinfo : EIATTR_CUDA_API_VERSION
	.align		4
        /*0000*/ 	.byte	0x04, 0x37
        /*0002*/ 	.short	(.L_11 - .L_10)
.L_10:
        /*0004*/ 	.word	0x0000007c


	//----- nvinfo : EIATTR_KPARAM_INFO
	.align		4
.L_11:
        /*0008*/ 	.byte	0x04, 0x17
        /*000a*/ 	.short	(.L_13 - .L_12)
.L_12:
        /*000c*/ 	.word	0x00000000
        /*0010*/ 	.short	0x0008
        /*0012*/ 	.short	0x0040
        /*0014*/ 	.byte	0x00, 0xf0, 0x11, 0x00


	//----- nvinfo : EIATTR_KPARAM_INFO
	.align		4
.L_13:
        /*0018*/ 	.byte	0x04, 0x17
        /*001a*/ 	.short	(.L_15 - .L_14)
.L_14:
        /*001c*/ 	.word	0x00000000
        /*0020*/ 	.short	0x0007
        /*0022*/ 	.short	0x0038
        /*0024*/ 	.byte	0x00, 0xf4, 0x21, 0x00


	//----- nvinfo : EIATTR_KPARAM_INFO
	.align		4
.L_15:
        /*0028*/ 	.byte	0x04, 0x17
        /*002a*/ 	.short	(.L_17 - .L_16)
.L_16:
        /*002c*/ 	.word	0x00000000
        /*0030*/ 	.short	0x0006
        /*0032*/ 	.short	0x0030
        /*0034*/ 	.byte	0x00, 0xf4, 0x21, 0x00


	//----- nvinfo : EIATTR_KPARAM_INFO
	.align		4
.L_17:
        /*0038*/ 	.byte	0x04, 0x17
        /*003a*/ 	.short	(.L_19 - .L_18)
.L_18:
        /*003c*/ 	.word	0x00000000
        /*0040*/ 	.short	0x0005
        /*0042*/ 	.short	0x0028
        /*0044*/ 	.byte	0x00, 0xf4, 0x21, 0x00


	//----- nvinfo : EIATTR_KPARAM_INFO
	.align		4
.L_19:
        /*0048*/ 	.byte	0x04, 0x17
        /*004a*/ 	.short	(.L_21 - .L_20)
.L_20:
        /*004c*/ 	.word	0x00000000
        /*0050*/ 	.short	0x0004
        /*0052*/ 	.short	0x0020
        /*0054*/ 	.byte	0x00, 0xf4, 0x21, 0x00


	//----- nvinfo : EIATTR_KPARAM_INFO
	.align		4
.L_21:
        /*0058*/ 	.byte	0x04, 0x17
        /*005a*/ 	.short	(.L_23 - .L_22)
.L_22:
        /*005c*/ 	.word	0x00000000
        /*0060*/ 	.short	0x0003
        /*0062*/ 	.short	0x0018
        /*0064*/ 	.byte	0x00, 0xf4, 0x21, 0x00


	//----- nvinfo : EIATTR_KPARAM_INFO
	.align		4
.L_23:
        /*0068*/ 	.byte	0x04, 0x17
        /*006a*/ 	.short	(.L_25 - .L_24)
.L_24:
        /*006c*/ 	.word	0x00000000
        /*0070*/ 	.short	0x0002
        /*0072*/ 	.short	0x0010
        /*0074*/ 	.byte	0x00, 0xf4, 0x21, 0x00


	//----- nvinfo : EIATTR_KPARAM_INFO
	.align		4
.L_25:
        /*0078*/ 	.byte	0x04, 0x17
        /*007a*/ 	.short	(.L_27 - .L_26)
.L_26:
        /*007c*/ 	.word	0x00000000
        /*0080*/ 	.short	0x0001
        /*0082*/ 	.short	0x0008
        /*0084*/ 	.byte	0x00, 0xf4, 0x21, 0x00


	//----- nvinfo : EIATTR_KPARAM_INFO
	.align		4
.L_27:
        /*0088*/ 	.byte	0x04, 0x17
        /*008a*/ 	.short	(.L_29 - .L_28)
.L_28:
        /*008c*/ 	.word	0x00000000
        /*0090*/ 	.short	0x0000
        /*0092*/ 	.short	0x0000
        /*0094*/ 	.byte	0x00, 0xf4, 0x21, 0x00


	//----- nvinfo : EIATTR_SPARSE_MMA_MASK
	.align		4
.L_29:
        /*0098*/ 	.byte	0x03, 0x50
        /*009a*/ 	.short	0x0000


	//----- nvinfo : EIATTR_MAXREG_COUNT
	.align		4
        /*009c*/ 	.byte	0x03, 0x1b
        /*009e*/ 	.short	0x00ff


	//----- nvinfo : EIATTR_EXIT_INSTR_OFFSETS
	.align		4
        /*00a0*/ 	.byte	0x04, 0x1c
        /*00a2*/ 	.short	(.L_31 - .L_30)


	//   ....[0]....
.L_30:
        /*00a4*/ 	.word	0x00000510


	//----- nvinfo : EIATTR_REQNTID
	.align		4
.L_31:
        /*00a8*/ 	.byte	0x04, 0x10
        /*00aa*/ 	.short	(.L_33 - .L_32)
.L_32:
        /*00ac*/ 	.word	0x00000100
        /*00b0*/ 	.word	0x00000001
        /*00b4*/ 	.word	0x00000001


	//----- nvinfo : EIATTR_CBANK_PARAM_SIZE
	.align		4
.L_33:
        /*00b8*/ 	.byte	0x03, 0x19
        /*00ba*/ 	.short	0x0044


	//----- nvinfo : EIATTR_PARAM_CBANK
	.align		4
        /*00bc*/ 	.byte	0x04, 0x0a
        /*00be*/ 	.short	(.L_35 - .L_34)
	.align		4
.L_34:
        /*00c0*/ 	.word	index@(.nv.constant0.triton_poi_fused__native_batch_norm_legit_no_training_cat_relu_4)
        /*00c4*/ 	.short	0x0210
        /*00c6*/ 	.short	0x0044


	//----- nvinfo : EIATTR_SW_WAR
	.align		4
.L_35:
        /*00c8*/ 	.byte	0x04, 0x36
        /*00ca*/ 	.short	(.L_37 - .L_36)
.L_36:
        /*00cc*/ 	.word	0x00000008
.L_37:


//--------------------- .nv.callgraph             --------------------------
	.section	.nv.callgraph,"",@"SHT_CUDA_CALLGRAPH"
	.align	4
	.sectionentsize	8
	.align		4
        /*0000*/ 	.word	0x00000000
	.align		4
        /*0004*/ 	.word	0xffffffff
	.align		4
        /*0008*/ 	.word	0x00000000
	.align		4
        /*000c*/ 	.word	0xfffffffe
	.align		4
        /*0010*/ 	.word	0x00000000
	.align		4
        /*0014*/ 	.word	0xfffffffd
	.align		4
        /*0018*/ 	.word	0x00000000
	.align		4
        /*001c*/ 	.word	0xfffffffc


//--------------------- .nv.constant4             --------------------------
	.section	.nv.constant4,"a",@progbits
	.align	8
	.align		8
.nv.constant4:
        /*0000*/ 	.dword	_$_str
	.align		8
        /*0008*/ 	.dword	_$_str_$_2


//--------------------- .text.triton_poi_fused__native_batch_norm_legit_no_training_cat_relu_4 --------------------------
	.section	.text.triton_poi_fused__native_batch_norm_legit_no_training_cat_relu_4,"ax",@progbits
	.align	128
        .global         triton_poi_fused__native_batch_norm_legit_no_training_cat_relu_4
        .type           triton_poi_fused__native_batch_norm_legit_no_training_cat_relu_4,@function
        .size           triton_poi_fused__native_batch_norm_legit_no_training_cat_relu_4,(.L_x_1 - triton_poi_fused__native_batch_norm_legit_no_training_cat_relu_4)
        .other          triton_poi_fused__native_batch_norm_legit_no_training_cat_relu_4,@"STO_CUDA_ENTRY STV_DEFAULT"
triton_poi_fused__native_batch_norm_legit_no_training_cat_relu_4:
.text.triton_poi_fused__native_batch_norm_legit_no_training_cat_relu_4:
[----:B------:R-:W-:Y:S01]  /*0000*/  LDC R1, c[0x0][0x28] ;  /* 0x00000a00ff017b82 */ /* 0x000fe20000000800 */
[----:B------:R-:W1:Y:S07]  /*0010*/  S2R R0, SR_TID.X ;  /* 0x0000000000007919 */ /* 0x000e6e0000002100 */
[----:B------:R-:W2:Y:S01]  /*0020*/  LDC.64 R4, c[0x0][0x228] ;  /* 0x00008a00ff047b82 */ /* 0x000ea20000000a00 */
[----:B------:R-:W-:Y:S01]  /*0030*/  ULDC.64 UR4, c[0x0][0x208] ;  /* 0x0000820000047ab9 */ /* 0x000fe20000000a00 */
[----:B------:R-:W-:Y:S01]  /*0040*/  ULDC.64 UR6, c[0x0][0x218] ;  /* 0x0000860000067ab9 */ /* 0x000fe20000000a00 */
[----:B------:R-:W3:Y:S01]  /*0050*/  S2R R3, SR_CTAID.X ;  /* 0x0000000000037919 */ /* 0x000ee20000002500 */
[----:B-1----:R-:W-:-:S05]  /*0060*/  IMAD.SHL.U32 R0, R0, 0x2, RZ ;  /* 0x0000000200007824 */ /* 0x002fca00078e00ff */
[----:B------:R-:W-:-:S05]  /*0070*/  LOP3.LUT R0, R0, 0x1fe, RZ, 0xc0, !PT ;  /* 0x000001fe00007812 */ /* 0x000fca00078ec0ff */
[----:B---3--:R-:W-:-:S05]  /*0080*/  IMAD R0, R3, 0x200, R0 ;  /* 0x0000020003007824 */ /* 0x008fca00078e0200 */
[----:B------:R-:W-:-:S04]  /*0090*/  SHF.R.S32.HI R9, RZ, 0x1f, R0 ;  /* 0x0000001fff097819 */ /* 0x000fc80000011400 */
[----:B------:R-:W-:-:S04]  /*00a0*/  LEA.HI R8, R9, R0, RZ, 0xf ;  /* 0x0000000009087211 */ /* 0x000fc800078f78ff */
[----:B------:R-:W-:-:S04]  /*00b0*/  SHF.R.S32.HI R6, RZ, 0xf, R8 ;  /* 0x0000000fff067819 */ /* 0x000fc80000011408 */
[----:B------:R-:W-:-:S04]  /*00c0*/  LEA.HI R2, R6, R6, RZ, 0x6 ;  /* 0x0000000606027211 */ /* 0x000fc800078f30ff */
[----:B------:R-:W-:-:S05]  /*00d0*/  LOP3.LUT R3, R2, 0xffffffc0, RZ, 0xc0, !PT ;  /* 0xffffffc002037812 */ /* 0x000fca00078ec0ff */
[----:B------:R-:W-:Y:S01]  /*00e0*/  IMAD.IADD R6, R6, 0x1, -R3 ;  /* 0x0000000106067824 */ /* 0x000fe200078e0a03 */
[----:B------:R-:W-:Y:S01]  /*00f0*/  LEA.HI R10, R9, R0, RZ, 0x15 ;  /* 0x00000000090a7211 */ /* 0x000fe200078fa8ff */
[----:B------:R-:W1:Y:S02]  /*0100*/  LDC.64 R2, c[0x0][0x210] ;  /* 0x00008400ff027b82 */ /* 0x000e640000000a00 */
[----:B--2---:R-:W-:-:S05]  /*0110*/  IMAD.WIDE R4, R6, 0x4, R4 ;  /* 0x0000000406047825 */ /* 0x004fca00078e0204 */
[----:B------:R2:W3:Y:S01]  /*0120*/  LDG.E.EL R7, desc[UR4][R4.64] ;  /* 0x0000000404077981 */ /* 0x0004e2000c2e1900 */
[----:B------:R-:W-:Y:S02]  /*0130*/  LOP3.LUT R9, R8, 0xffff8000, RZ, 0xc0, !PT ;  /* 0xffff800008097812 */ /* 0x000fe400078ec0ff */
[----:B------:R-:W-:Y:S02]  /*0140*/  SHF.R.S32.HI R8, RZ, 0x15, R10 ;  /* 0x00000015ff087819 */ /* 0x000fe4000001140a */
[----:B------:R-:W-:Y:S01]  /*0150*/  LOP3.LUT R11, R10, 0xffe00000, RZ, 0xc0, !PT ;  /* 0xffe000000a0b7812 */ /* 0x000fe200078ec0ff */
[----:B------:R-:W-:Y:S02]  /*0160*/  IMAD.IADD R9, R0, 0x1, -R9 ;  /* 0x0000000100097824 */ /* 0x000fe400078e0a09 */
[----:B------:R-:W-:Y:S02]  /*0170*/  IMAD.SHL.U32 R12, R8, 0x80000, RZ ;  /* 0x00080000080c7824 */ /* 0x000fe400078e00ff */
[----:B------:R-:W-:Y:S01]  /*0180*/  IMAD.SHL.U32 R10, R6, 0x8000, RZ ;  /* 0x00008000060a7824 */ /* 0x000fe200078e00ff */
[----:B--2---:R-:W-:Y:S01]  /*0190*/  SHF.R.S32.HI R4, RZ, 0x1f, R9 ;  /* 0x0000001fff047819 */ /* 0x004fe20000011409 */
[----:B------:R-:W-:Y:S01]  /*01a0*/  IMAD.IADD R11, R0, 0x1, -R11 ;  /* 0x00000001000b7824 */ /* 0x000fe200078e0a0b */
[----:B------:R-:W-:-:S02]  /*01b0*/  SHF.R.S32.HI R13, RZ, 0x1f, R12 ;  /* 0x0000001fff0d7819 */ /* 0x000fc4000001140c */
[----:B------:R-:W-:Y:S01]  /*01c0*/  IADD3 R5, P0, P1, R10, R9, R12 ;  /* 0x000000090a057210 */ /* 0x000fe2000791e00c */
[----:B------:R-:W-:Y:S01]  /*01d0*/  IMAD R11, R8, 0x180000, R11 ;  /* 0x00180000080b7824 */ /* 0x000fe200078e020b */
[----:B------:R-:W-:Y:S01]  /*01e0*/  SHF.R.S32.HI R10, RZ, 0x1f, R10 ;  /* 0x0000001fff0a7819 */ /* 0x000fe2000001140a */
[----:B------:R-:W2:Y:S01]  /*01f0*/  LDC.64 R8, c[0x0][0x220] ;  /* 0x00008800ff087b82 */ /* 0x000ea20000000a00 */
[----:B------:R-:W-:Y:S01]  /*0200*/  LEA R18, P2, R5, UR6, 0x2 ;  /* 0x0000000605127c11 */ /* 0x000fe2000f8410ff */
[----:B-1----:R-:W-:Y:S01]  /*0210*/  IMAD.WIDE R16, R11, 0x4, R2 ;  /* 0x000000040b107825 */ /* 0x002fe200078e0202 */
[----:B------:R-:W-:Y:S02]  /*0220*/  IADD3.X R4, R10, R4, R13, P0, P1 ;  /* 0x000000040a047210 */ /* 0x000fe400007e240d */
[----:B------:R-:W-:Y:S02]  /*0230*/  CS2R R2, SRZ ;  /* 0x0000000000027805 */ /* 0x000fe4000001ff00 */
[----:B------:R-:W-:-:S02]  /*0240*/  ISETP.GE.AND P1, PT, R6, 0x30, PT ;  /* 0x000000300600780c */ /* 0x000fc40003f26270 */
[----:B------:R-:W-:Y:S01]  /*0250*/  ISETP.GT.AND P0, PT, R6, 0x2f, PT ;  /* 0x0000002f0600780c */ /* 0x000fe20003f04270 */
[----:B------:R-:W1:Y:S01]  /*0260*/  LDC.64 R12, c[0x0][0x230] ;  /* 0x00008c00ff0c7b82 */ /* 0x000e620000000a00 */
[----:B------:R-:W-:-:S07]  /*0270*/  LEA.HI.X R19, R5, UR7, R4, 0x2, P2 ;  /* 0x0000000705137c11 */ /* 0x000fce00090f1404 */
[----:B------:R-:W4:Y:S01]  /*0280*/  LDC.64 R10, c[0x0][0x238] ;  /* 0x00008e00ff0a7b82 */ /* 0x000f220000000a00 */
[----:B------:R-:W-:Y:S01]  /*0290*/  CS2R R4, SRZ ;  /* 0x0000000000047805 */ /* 0x000fe2000001ff00 */
[----:B------:R-:W5:Y:S05]  /*02a0*/  @!P1 LDG.E.64 R2, desc[UR4][R16.64] ;  /* 0x0000000410029981 */ /* 0x000f6a000c1e1b00 */
[----:B------:R-:W5:Y:S01]  /*02b0*/  @P0 LDG.E.64 R4, desc[UR4][R18.64+-0x600000] ;  /* 0xa000000412040981 */ /* 0x000f62000c1e1b00 */
[----:B--2---:R-:W-:-:S06]  /*02c0*/  IMAD.WIDE R8, R6, 0x4, R8 ;  /* 0x0000000406087825 */ /* 0x004fcc00078e0208 */
[----:B------:R2:W5:Y:S01]  /*02d0*/  LDG.E.EL R8, desc[UR4][R8.64] ;  /* 0x0000000408087981 */ /* 0x000562000c2e1900 */
[----:B-1----:R-:W-:-:S06]  /*02e0*/  IMAD.WIDE R12, R6, 0x4, R12 ;  /* 0x00000004060c7825 */ /* 0x002fcc00078e020c */
[----:B------:R-:W5:Y:S01]  /*02f0*/  LDG.E.EL R12, desc[UR4][R12.64] ;  /* 0x000000040c0c7981 */ /* 0x000f62000c2e1900 */
[----:B----4-:R-:W-:Y:S02]  /*0300*/  IMAD.WIDE R14, R6, 0x4, R10 ;  /* 0x00000004060e7825 */ /* 0x010fe400078e020a */
[----:B------:R-:W1:Y:S04]  /*0310*/  LDC.64 R10, c[0x0][0x240] ;  /* 0x00009000ff0a7b82 */ /* 0x000e680000000a00 */
[----:B------:R-:W4:Y:S01]  /*0320*/  LDG.E.EL R15, desc[UR4][R14.64] ;  /* 0x000000040e0f7981 */ /* 0x000f22000c2e1900 */
[----:B--2---:R-:W-:Y:S02]  /*0330*/  IMAD.MOV.U32 R9, RZ, RZ, 0x3e800000 ;  /* 0x3e800000ff097424 */ /* 0x004fe400078e00ff */
[----:B-1----:R-:W-:-:S04]  /*0340*/  IMAD.WIDE R10, R0, 0x4, R10 ;  /* 0x00000004000a7825 */ /* 0x002fc800078e020a */
[----:B---3--:R-:W-:Y:S02]  /*0350*/  FADD R20, R7, 9.9999997473787516356e-06 ;  /* 0x3727c5ac07147421 */ /* 0x008fe40000000000 */
[----:B------:R-:W1:Y:S02]  /*0360*/  LDC.64 R6, c[0x0][0x248] ;  /* 0x00009200ff067b82 */ /* 0x000e640000000a00 */
[----:B------:R-:W2:Y:S02]  /*0370*/  MUFU.SQRT R16, R20 ;  /* 0x0000001400107308 */ /* 0x000ea40000002000 */
[C---:B--2---:R-:W-:Y:S02]  /*0380*/  FSETP.GT.AND P2, PT, R16.reuse, 8.50705917302346158658e+37, PT ;  /* 0x7e8000001000780b */ /* 0x044fe40003f44000 */
[----:B------:R-:W-:-:S11]  /*0390*/  FSETP.GEU.AND P3, PT, R16, 1.175494350822287508e-38, PT ;  /* 0x008000001000780b */ /* 0x000fd60003f6e000 */
[----:B------:R-:W-:-:S04]  /*03a0*/  @P2 FMUL R16, R16, 0.25 ;  /* 0x3e80000010102820 */ /* 0x000fc80000400000 */
[----:B------:R-:W-:-:S06]  /*03b0*/  @!P3 FMUL R16, R16, 16777216 ;  /* 0x4b8000001010b820 */ /* 0x000fcc0000400000 */
[----:B------:R-:W2:Y:S01]  /*03c0*/  MUFU.RCP R16, R16 ;  /* 0x0000001000107308 */ /* 0x000ea20000001000 */
[----:B------:R-:W-:Y:S02]  /*03d0*/  FSEL R9, R9, 1, P2 ;  /* 0x3f80000009097808 */ /* 0x000fe40001000000 */
[----:B-----5:R-:W-:Y:S02]  /*03e0*/  SEL R2, R2, RZ, !P1 ;  /* 0x000000ff02027207 */ /* 0x020fe40004800000 */
[----:B------:R-:W-:Y:S02]  /*03f0*/  SEL R3, R3, RZ, !P1 ;  /* 0x000000ff03037207 */ /* 0x000fe40004800000 */
[----:B------:R-:W-:Y:S01]  /*0400*/  @P1 SEL R2, R4, RZ, P0 ;  /* 0x000000ff04021207 */ /* 0x000fe20000000000 */
[----:B------:R-:W-:Y:S01]  /*0410*/  @!P3 FMUL R9, R9, 16777216 ;  /* 0x4b8000000909b820 */ /* 0x000fe20000400000 */
[----:B------:R-:W-:-:S03]  /*0420*/  @P1 SEL R3, R5, RZ, P0 ;  /* 0x000000ff05031207 */ /* 0x000fc60000000000 */
[C---:B------:R-:W-:Y:S02]  /*0430*/  FADD R4, -R8.reuse, R2 ;  /* 0x0000000208047221 */ /* 0x040fe40000000100 */
[----:B------:R-:W-:Y:S01]  /*0440*/  FADD R8, -R8, R3 ;  /* 0x0000000308087221 */ /* 0x000fe20000000100 */
[----:B--2---:R-:W-:-:S04]  /*0450*/  FMUL R9, R16, R9 ;  /* 0x0000000910097220 */ /* 0x004fc80000400000 */
[-C--:B------:R-:W-:Y:S01]  /*0460*/  FMUL R4, R4, R9.reuse ;  /* 0x0000000904047220 */ /* 0x080fe20000400000 */
[----:B------:R-:W-:-:S03]  /*0470*/  FMUL R8, R8, R9 ;  /* 0x0000000908087220 */ /* 0x000fc60000400000 */
[C-C-:B----4-:R-:W-:Y:S01]  /*0480*/  FFMA R4, R12.reuse, R4, R15.reuse ;  /* 0x000000040c047223 */ /* 0x150fe2000000000f */
[----:B------:R-:W-:-:S04]  /*0490*/  FFMA R8, R12, R8, R15 ;  /* 0x000000080c087223 */ /* 0x000fc8000000000f */
[----:B------:R-:W-:Y:S02]  /*04a0*/  FSETP.GEU.AND P0, PT, R4, RZ, PT ;  /* 0x000000ff0400720b */ /* 0x000fe40003f0e000 */
[----:B------:R-:W-:Y:S01]  /*04b0*/  FSETP.GEU.AND P1, PT, R8, RZ, PT ;  /* 0x000000ff0800720b */ /* 0x000fe20003f2e000 */
[----:B-1----:R-:W-:Y:S01]  /*04c0*/  IMAD.WIDE R6, R0, 0x4, R6 ;  /* 0x0000000400067825 */ /* 0x002fe200078e0206 */
[----:B------:R-:W-:Y:S02]  /*04d0*/  FSEL R4, R4, RZ, P0 ;  /* 0x000000ff04047208 */ /* 0x000fe40000000000 */
[----:B------:R-:W-:Y:S01]  /*04e0*/  FSEL R5, R8, RZ, P1 ;  /* 0x000000ff08057208 */ /* 0x000fe20000800000 */
[----:B------:R-:W-:Y:S04]  /*04f0*/  STG.E.64 desc[UR4][R10.64], R2 ;  /* 0x000000020a007986 */ /* 0x000fe8000c101b04 */
[----:B------:R-:W-:Y:S01]  /*0500*/  STG.E.64 desc[UR4][R6.64], R4 ;  /* 0x0000000406007986 */ /* 0x000fe2000c101b04 */
[----:B------:R-:W-:Y:S05]  /*0510*/  EXIT ;  /* 0x000000000000794d */ /* 0x000fea0003800000 */
.L_x_0:
[----:B------:R-:W-:-:S00]  /*0520*/  BRA `(.L_x_0) ;  /* 0xfffffffc00fc7947 */ /* 0x000fc0000383ffff */
[----:B------:R-:W-:-:S00]  /*0530*/  NOP ;  /* 0x0000000000007918 */ /* 0x000fc00000000000 */
        /* <DEDUP_REMOVED lines=12> */
.L_x_1:


//--------------------- .nv.global.init           --------------------------
	.section	.nv.global.init,"aw",@progbits
.nv.global.init:
	.type		_$_str,@object
	.size		_$_str,(_$_str_$_2 - _$_str)
_$_str:
        /*0000*/ 	.byte	0x5f, 0x5f, 0x43, 0x55, 0x44, 0x41, 0x5f, 0x46, 0x54, 0x5a, 0x00
	.type		_$_str_$_2,@object
	.size		_$_str_$_2,(.L_1 - _$_str_$_2)
_$_str_$_2:
        /*000b*/ 	.byte	0x5f, 0x5f, 0x43, 0x55, 0x44, 0x41, 0x5f, 0x50, 0x52, 0x45, 0x43, 0x5f, 0x53, 0x51, 0x52, 0x54
        /*001b*/ 	.byte	0x00
.L_1:


//--------------------- .nv.constant0.triton_poi_fused__native_batch_norm_legit_no_training_cat_relu_4 --------------------------
	.section	.nv.constant0.triton_poi_fused__native_batch_norm_legit_no_training_cat_relu_4,"a",@progbits
	.sectionflags	@""
	.align	4
.nv.constant0.triton_poi_fused__native_batch_norm_legit_no_training_cat_relu_4:
	.zero		596
